//
// Generated by NVIDIA NVVM Compiler
//
// Compiler Build ID: CL-36424714
// Cuda compilation tools, release 13.0, V13.0.88
// Based on NVVM 20.0.0
//

.version 9.0
.target sm_100
.address_size 64

	// .globl	_Z12setup_curandP24curandStatePhilox4_32_10mj
.global .align 4 .b8 precalc_xorwow_matrix[102400];
.global .align 4 .b8 precalc_xorwow_offset_matrix[102400];
.global .align 4 .b8 mrg32k3aM1[2304];
.global .align 4 .b8 mrg32k3aM2[2304];
.global .align 4 .b8 mrg32k3aM1SubSeq[2016];
.global .align 4 .b8 mrg32k3aM2SubSeq[2016];
.global .align 4 .b8 mrg32k3aM1Seq[2304];
.global .align 4 .b8 mrg32k3aM2Seq[2304];
.const .align 8 .b8 __cr_lgamma_table[72];

.visible .entry _Z12setup_curandP24curandStatePhilox4_32_10mj(
	.param .u64 .ptr .align 1 _Z12setup_curandP24curandStatePhilox4_32_10mj_param_0,
	.param .u64 _Z12setup_curandP24curandStatePhilox4_32_10mj_param_1,
	.param .u32 _Z12setup_curandP24curandStatePhilox4_32_10mj_param_2
)
{
	.reg .pred 	%p<2>;
	.reg .b32 	%r<109>;
	.reg .b64 	%rd<7>;

	ld.param.u64 	%rd1, [_Z12setup_curandP24curandStatePhilox4_32_10mj_param_0];
	ld.param.u64 	%rd2, [_Z12setup_curandP24curandStatePhilox4_32_10mj_param_1];
	ld.param.u32 	%r2, [_Z12setup_curandP24curandStatePhilox4_32_10mj_param_2];
	mov.u32 	%r3, %ctaid.z;
	mov.u32 	%r4, %ntid.x;
	mov.u32 	%r5, %tid.x;
	mad.lo.s32 	%r6, %r3, %r4, %r5;
	mov.u32 	%r7, %ctaid.y;
	mad.lo.s32 	%r1, %r2, %r7, %r6;
	setp.ge.u32 	%p1, %r6, %r2;
	@%p1 bra 	$L__BB0_2;
	cvta.to.global.u64 	%rd3, %rd1;
	mul.wide.u32 	%rd4, %r1, 64;
	add.s64 	%rd5, %rd3, %rd4;
	cvt.u32.u64 	%r8, %rd2;
	{ .reg .b32 tmp; mov.b64 {tmp, %r9}, %rd2; }
	mov.b64 	{%r10, %r11}, %rd2;
	mov.b32 	%r12, 0;
	st.global.v4.u32 	[%rd5+32], {%r10, %r11, %r12, %r12};
	st.global.v2.u32 	[%rd5+48], {%r12, %r12};
	mov.b64 	%rd6, 0;
	st.global.u64 	[%rd5+56], %rd6;
	mov.b32 	%r13, -766435501;
	mul.hi.u32 	%r14, %r13, %r12;
	mov.b32 	%r15, -845247145;
	mul.hi.u32 	%r16, %r15, %r1;
	mul.lo.s32 	%r17, %r1, -845247145;
	xor.b32  	%r18, %r16, %r8;
	xor.b32  	%r19, %r14, %r9;
	add.s32 	%r20, %r8, -1640531527;
	add.s32 	%r21, %r9, -1150833019;
	mul.hi.u32 	%r22, %r13, %r18;
	mul.lo.s32 	%r23, %r18, -766435501;
	mul.hi.u32 	%r24, %r15, %r19;
	mul.lo.s32 	%r25, %r19, -845247145;
	xor.b32  	%r26, %r17, %r24;
	xor.b32  	%r27, %r26, %r20;
	xor.b32  	%r28, %r21, %r22;
	add.s32 	%r29, %r8, 1013904242;
	add.s32 	%r30, %r9, 1993301258;
	mul.hi.u32 	%r31, %r13, %r27;
	mul.lo.s32 	%r32, %r27, -766435501;
	mul.hi.u32 	%r33, %r15, %r28;
	mul.lo.s32 	%r34, %r28, -845247145;
	xor.b32  	%r35, %r25, %r29;
	xor.b32  	%r36, %r35, %r33;
	xor.b32  	%r37, %r23, %r30;
	xor.b32  	%r38, %r37, %r31;
	add.s32 	%r39, %r8, -626627285;
	add.s32 	%r40, %r9, 842468239;
	mul.hi.u32 	%r41, %r13, %r36;
	mul.lo.s32 	%r42, %r36, -766435501;
	mul.hi.u32 	%r43, %r15, %r38;
	mul.lo.s32 	%r44, %r38, -845247145;
	xor.b32  	%r45, %r34, %r39;
	xor.b32  	%r46, %r45, %r43;
	xor.b32  	%r47, %r32, %r40;
	xor.b32  	%r48, %r47, %r41;
	add.s32 	%r49, %r8, 2027808484;
	add.s32 	%r50, %r9, -308364780;
	mul.hi.u32 	%r51, %r13, %r46;
	mul.lo.s32 	%r52, %r46, -766435501;
	mul.hi.u32 	%r53, %r15, %r48;
	mul.lo.s32 	%r54, %r48, -845247145;
	xor.b32  	%r55, %r44, %r49;
	xor.b32  	%r56, %r55, %r53;
	xor.b32  	%r57, %r42, %r50;
	xor.b32  	%r58, %r57, %r51;
	add.s32 	%r59, %r8, 387276957;
	add.s32 	%r60, %r9, -1459197799;
	mul.hi.u32 	%r61, %r13, %r56;
	mul.lo.s32 	%r62, %r56, -766435501;
	mul.hi.u32 	%r63, %r15, %r58;
	mul.lo.s32 	%r64, %r58, -845247145;
	xor.b32  	%r65, %r54, %r59;
	xor.b32  	%r66, %r65, %r63;
	xor.b32  	%r67, %r52, %r60;
	xor.b32  	%r68, %r67, %r61;
	add.s32 	%r69, %r8, -1253254570;
	add.s32 	%r70, %r9, 1684936478;
	mul.hi.u32 	%r71, %r13, %r66;
	mul.lo.s32 	%r72, %r66, -766435501;
	mul.hi.u32 	%r73, %r15, %r68;
	mul.lo.s32 	%r74, %r68, -845247145;
	xor.b32  	%r75, %r64, %r69;
	xor.b32  	%r76, %r75, %r73;
	xor.b32  	%r77, %r62, %r70;
	xor.b32  	%r78, %r77, %r71;
	add.s32 	%r79, %r8, 1401181199;
	add.s32 	%r80, %r9, 534103459;
	mul.hi.u32 	%r81, %r13, %r76;
	mul.lo.s32 	%r82, %r76, -766435501;
	mul.hi.u32 	%r83, %r15, %r78;
	mul.lo.s32 	%r84, %r78, -845247145;
	xor.b32  	%r85, %r74, %r79;
	xor.b32  	%r86, %r85, %r83;
	xor.b32  	%r87, %r72, %r80;
	xor.b32  	%r88, %r87, %r81;
	add.s32 	%r89, %r8, -239350328;
	add.s32 	%r90, %r9, -616729560;
	mul.hi.u32 	%r91, %r13, %r86;
	mul.lo.s32 	%r92, %r86, -766435501;
	mul.hi.u32 	%r93, %r15, %r88;
	mul.lo.s32 	%r94, %r88, -845247145;
	xor.b32  	%r95, %r84, %r89;
	xor.b32  	%r96, %r95, %r93;
	xor.b32  	%r97, %r82, %r90;
	xor.b32  	%r98, %r97, %r91;
	add.s32 	%r99, %r8, -1879881855;
	add.s32 	%r100, %r9, -1767562579;
	mul.hi.u32 	%r101, %r13, %r96;
	mul.lo.s32 	%r102, %r96, -766435501;
	mul.hi.u32 	%r103, %r15, %r98;
	mul.lo.s32 	%r104, %r98, -845247145;
	xor.b32  	%r105, %r94, %r99;
	xor.b32  	%r106, %r105, %r103;
	xor.b32  	%r107, %r92, %r100;
	xor.b32  	%r108, %r107, %r101;
	st.global.v4.u32 	[%rd5], {%r12, %r12, %r1, %r12};
	st.global.v4.u32 	[%rd5+16], {%r106, %r104, %r108, %r102};
$L__BB0_2:
	ret;

}
	// .globl	_Z16gen_image_kernelP24curandStatePhilox4_32_10Pjj
.visible .entry _Z16gen_image_kernelP24curandStatePhilox4_32_10Pjj(
	.param .u64 .ptr .align 1 _Z16gen_image_kernelP24curandStatePhilox4_32_10Pjj_param_0,
	.param .u64 .ptr .align 1 _Z16gen_image_kernelP24curandStatePhilox4_32_10Pjj_param_1,
	.param .u32 _Z16gen_image_kernelP24curandStatePhilox4_32_10Pjj_param_2
)
{
	.reg .pred 	%p<8>;
	.reg .b32 	%r<156>;
	.reg .b64 	%rd<9>;

	ld.param.u64 	%rd2, [_Z16gen_image_kernelP24curandStatePhilox4_32_10Pjj_param_0];
	ld.param.u64 	%rd3, [_Z16gen_image_kernelP24curandStatePhilox4_32_10Pjj_param_1];
	ld.param.u32 	%r35, [_Z16gen_image_kernelP24curandStatePhilox4_32_10Pjj_param_2];
	mov.u32 	%r36, %ctaid.z;
	mov.u32 	%r37, %ntid.x;
	mov.u32 	%r38, %tid.x;
	mad.lo.s32 	%r39, %r36, %r37, %r38;
	mov.u32 	%r40, %ctaid.y;
	mad.lo.s32 	%r1, %r35, %r40, %r39;
	setp.ge.u32 	%p1, %r39, %r35;
	@%p1 bra 	$L__BB1_11;
	cvta.to.global.u64 	%rd4, %rd2;
	mul.wide.u32 	%rd5, %r1, 64;
	add.s64 	%rd1, %rd4, %rd5;
	ld.global.v4.u32 	{%r155, %r154, %r153, %r152}, [%rd1];
	ld.global.v4.u32 	{%r151, %r150, %r149, %r9}, [%rd1+16];
	.pragma "used_bytes_mask 4095";
	ld.global.v4.u32 	{%r10, %r11, %r12, %r42}, [%rd1+32];
	mov.b32 	%r147, 2;
	setp.eq.s32 	%p2, %r12, 1;
	mov.u32 	%r146, %r150;
	mov.u32 	%r148, %r9;
	@%p2 bra 	$L__BB1_10;
	setp.eq.s32 	%p3, %r12, 3;
	@%p3 bra 	$L__BB1_6;
	setp.ne.s32 	%p4, %r12, 2;
	@%p4 bra 	$L__BB1_5;
	mov.b32 	%r147, 3;
	mov.u32 	%r146, %r149;
	mov.u32 	%r148, %r9;
	bra.uni 	$L__BB1_10;
$L__BB1_5:
	add.s32 	%r147, %r12, 1;
	mov.u32 	%r146, %r151;
	mov.u32 	%r148, %r9;
	bra.uni 	$L__BB1_10;
$L__BB1_6:
	add.s32 	%r155, %r155, 1;
	setp.ne.s32 	%p5, %r155, 0;
	@%p5 bra 	$L__BB1_9;
	add.s32 	%r154, %r154, 1;
	setp.ne.s32 	%p6, %r154, 0;
	@%p6 bra 	$L__BB1_9;
	add.s32 	%r153, %r153, 1;
	setp.eq.s32 	%p7, %r153, 0;
	selp.u32 	%r44, 1, 0, %p7;
	add.s32 	%r152, %r152, %r44;
	mov.b32 	%r154, 0;
$L__BB1_9:
	mov.b32 	%r46, -766435501;
	mul.hi.u32 	%r47, %r46, %r155;
	mul.lo.s32 	%r48, %r155, -766435501;
	mov.b32 	%r49, -845247145;
	mul.hi.u32 	%r50, %r49, %r153;
	mul.lo.s32 	%r51, %r153, -845247145;
	xor.b32  	%r52, %r10, %r50;
	xor.b32  	%r53, %r52, %r154;
	xor.b32  	%r54, %r11, %r47;
	xor.b32  	%r55, %r54, %r152;
	add.s32 	%r56, %r10, -1640531527;
	add.s32 	%r57, %r11, -1150833019;
	mul.hi.u32 	%r58, %r46, %r53;
	mul.lo.s32 	%r59, %r53, -766435501;
	mul.hi.u32 	%r60, %r49, %r55;
	mul.lo.s32 	%r61, %r55, -845247145;
	xor.b32  	%r62, %r51, %r60;
	xor.b32  	%r63, %r62, %r56;
	xor.b32  	%r64, %r48, %r58;
	xor.b32  	%r65, %r64, %r57;
	add.s32 	%r66, %r10, 1013904242;
	add.s32 	%r67, %r11, 1993301258;
	mul.hi.u32 	%r68, %r46, %r63;
	mul.lo.s32 	%r69, %r63, -766435501;
	mul.hi.u32 	%r70, %r49, %r65;
	mul.lo.s32 	%r71, %r65, -845247145;
	xor.b32  	%r72, %r61, %r66;
	xor.b32  	%r73, %r72, %r70;
	xor.b32  	%r74, %r59, %r67;
	xor.b32  	%r75, %r74, %r68;
	add.s32 	%r76, %r10, -626627285;
	add.s32 	%r77, %r11, 842468239;
	mul.hi.u32 	%r78, %r46, %r73;
	mul.lo.s32 	%r79, %r73, -766435501;
	mul.hi.u32 	%r80, %r49, %r75;
	mul.lo.s32 	%r81, %r75, -845247145;
	xor.b32  	%r82, %r71, %r76;
	xor.b32  	%r83, %r82, %r80;
	xor.b32  	%r84, %r69, %r77;
	xor.b32  	%r85, %r84, %r78;
	add.s32 	%r86, %r10, 2027808484;
	add.s32 	%r87, %r11, -308364780;
	mul.hi.u32 	%r88, %r46, %r83;
	mul.lo.s32 	%r89, %r83, -766435501;
	mul.hi.u32 	%r90, %r49, %r85;
	mul.lo.s32 	%r91, %r85, -845247145;
	xor.b32  	%r92, %r81, %r86;
	xor.b32  	%r93, %r92, %r90;
	xor.b32  	%r94, %r79, %r87;
	xor.b32  	%r95, %r94, %r88;
	add.s32 	%r96, %r10, 387276957;
	add.s32 	%r97, %r11, -1459197799;
	mul.hi.u32 	%r98, %r46, %r93;
	mul.lo.s32 	%r99, %r93, -766435501;
	mul.hi.u32 	%r100, %r49, %r95;
	mul.lo.s32 	%r101, %r95, -845247145;
	xor.b32  	%r102, %r91, %r96;
	xor.b32  	%r103, %r102, %r100;
	xor.b32  	%r104, %r89, %r97;
	xor.b32  	%r105, %r104, %r98;
	add.s32 	%r106, %r10, -1253254570;
	add.s32 	%r107, %r11, 1684936478;
	mul.hi.u32 	%r108, %r46, %r103;
	mul.lo.s32 	%r109, %r103, -766435501;
	mul.hi.u32 	%r110, %r49, %r105;
	mul.lo.s32 	%r111, %r105, -845247145;
	xor.b32  	%r112, %r101, %r106;
	xor.b32  	%r113, %r112, %r110;
	xor.b32  	%r114, %r99, %r107;
	xor.b32  	%r115, %r114, %r108;
	add.s32 	%r116, %r10, 1401181199;
	add.s32 	%r117, %r11, 534103459;
	mul.hi.u32 	%r118, %r46, %r113;
	mul.lo.s32 	%r119, %r113, -766435501;
	mul.hi.u32 	%r120, %r49, %r115;
	mul.lo.s32 	%r121, %r115, -845247145;
	xor.b32  	%r122, %r111, %r116;
	xor.b32  	%r123, %r122, %r120;
	xor.b32  	%r124, %r109, %r117;
	xor.b32  	%r125, %r124, %r118;
	add.s32 	%r126, %r10, -239350328;
	add.s32 	%r127, %r11, -616729560;
	mul.hi.u32 	%r128, %r46, %r123;
	mul.lo.s32 	%r129, %r123, -766435501;
	mul.hi.u32 	%r130, %r49, %r125;
	mul.lo.s32 	%r131, %r125, -845247145;
	xor.b32  	%r132, %r121, %r126;
	xor.b32  	%r133, %r132, %r130;
	xor.b32  	%r134, %r119, %r127;
	xor.b32  	%r135, %r134, %r128;
	add.s32 	%r136, %r10, -1879881855;
	add.s32 	%r137, %r11, -1767562579;
	mul.hi.u32 	%r138, %r46, %r133;
	mul.lo.s32 	%r148, %r133, -766435501;
	mul.hi.u32 	%r139, %r49, %r135;
	mul.lo.s32 	%r150, %r135, -845247145;
	xor.b32  	%r140, %r131, %r136;
	xor.b32  	%r151, %r140, %r139;
	xor.b32  	%r141, %r129, %r137;
	xor.b32  	%r149, %r141, %r138;
	mov.b32 	%r147, 0;
	mov.u32 	%r146, %r9;
$L__BB1_10:
	st.global.v4.u32 	[%rd1], {%r155, %r154, %r153, %r152};
	st.global.v4.u32 	[%rd1+16], {%r151, %r150, %r149, %r148};
	st.global.u32 	[%rd1+40], %r147;
	cvta.to.global.u64 	%rd6, %rd3;
	mul.wide.u32 	%rd7, %r1, 4;
	add.s64 	%rd8, %rd6, %rd7;
	st.global.u32 	[%rd8], %r146;
$L__BB1_11:
	ret;

}


// ===== COMPILED SASS (sm_100) =====

	.target	sm_100

	.elftype	@"ET_EXEC"


//--------------------- .note.nv.tkinfo           --------------------------
	.section	.note.nv.tkinfo,"",@"SHT_NOTE"
	.sectionflags	@"SHF_NOTE_NV_TKINFO"
	.tkinfo
        /*0018*/ 	.word	0x00000002
        /*0030*/ 	.string	""
        /*0030*/ 	.string	"ptxas"
        /*0030*/ 	.string	"Cuda compilation tools, release 13.0, V13.0.88"
        /*0030*/ 	.string	"Build cuda_13.0.r13.0/compiler.36424714_0"
        /*0030*/ 	.string	"-arch sm_100 -m 64 "



//--------------------- .note.nv.cuinfo           --------------------------
	.section	.note.nv.cuinfo,"",@"SHT_NOTE"
	.sectionflags	@"SHF_NOTE_NV_CUINFO"
        /*0018*/ 	.short	0x0002
        /*001a*/ 	.short	0x0064
        /*001c*/ 	.short	0x0082
	.zero		2


//--------------------- .nv.info                  --------------------------
	.section	.nv.info,"",@"SHT_CUDA_INFO"
	.align	4


	//----- nvinfo : EIATTR_REGCOUNT
	.align		4
        /*0000*/ 	.byte	0x04, 0x2f
        /*0002*/ 	.short	(.L_10 - .L_9)
	.align		4
.L_9:
        /*0004*/ 	.word	index@(_Z12setup_curandP24curandStatePhilox4_32_10mj)
        /*0008*/ 	.word	0x00000018


	//----- nvinfo : EIATTR_FRAME_SIZE
	.align		4
.L_10:
        /*000c*/ 	.byte	0x04, 0x11
        /*000e*/ 	.short	(.L_12 - .L_11)
	.align		4
.L_11:
        /*0010*/ 	.word	index@(_Z12setup_curandP24curandStatePhilox4_32_10mj)
        /*0014*/ 	.word	0x00000000


	//----- nvinfo : EIATTR_REGCOUNT
	.align		4
.L_12:
        /*0018*/ 	.byte	0x04, 0x2f
        /*001a*/ 	.short	(.L_14 - .L_13)
	.align		4
.L_13:
        /*001c*/ 	.word	index@(_Z16gen_image_kernelP24curandStatePhilox4_32_10Pjj)
        /*0020*/ 	.word	0x00000018


	//----- nvinfo : EIATTR_FRAME_SIZE
	.align		4
.L_14:
        /*0024*/ 	.byte	0x04, 0x11
        /*0026*/ 	.short	(.L_16 - .L_15)
	.align		4
.L_15:
        /*0028*/ 	.word	index@(_Z16gen_image_kernelP24curandStatePhilox4_32_10Pjj)
        /*002c*/ 	.word	0x00000000


	//----- nvinfo : EIATTR_MIN_STACK_SIZE
	.align		4
.L_16:
        /*0030*/ 	.byte	0x04, 0x12
        /*0032*/ 	.short	(.L_18 - .L_17)
	.align		4
.L_17:
        /*0034*/ 	.word	index@(_Z16gen_image_kernelP24curandStatePhilox4_32_10Pjj)
        /*0038*/ 	.word	0x00000000


	//----- nvinfo : EIATTR_MIN_STACK_SIZE
	.align		4
.L_18:
        /*003c*/ 	.byte	0x04, 0x12
        /*003e*/ 	.short	(.L_20 - .L_19)
	.align		4
.L_19:
        /*0040*/ 	.word	index@(_Z12setup_curandP24curandStatePhilox4_32_10mj)
        /*0044*/ 	.word	0x00000000
.L_20:


//--------------------- .nv.compat                --------------------------
	.section	.nv.compat,"",@"SHT_CUDA_COMPAT_INFO"
	.align	4
        /*0000*/ 	.byte	0x02, 0x09, 0x00, 0x00, 0x02, 0x02, 0x01, 0x00, 0x02, 0x05, 0x05, 0x00, 0x03, 0x07, 0x01, 0x01
        /*0010*/ 	.byte	0x02, 0x03, 0x00, 0x00, 0x02, 0x06, 0x01, 0x00, 0x04, 0x0b, 0x08, 0x00, 0x09, 0x00, 0x00, 0x00
        /*0020*/ 	.byte	0x00, 0x00, 0x00, 0x00


//--------------------- .nv.info._Z16gen_image_kernelP24curandStatePhilox4_32_10Pjj --------------------------
	.section	.nv.info._Z16gen_image_kernelP24curandStatePhilox4_32_10Pjj,"",@"SHT_CUDA_INFO"
	.sectionflags	@""
	.align	4


	//----- nvinfo : EIATTR_CUDA_API_VERSION
	.align		4
        /*0000*/ 	.byte	0x04, 0x37
        /*0002*/ 	.short	(.L_22 - .L_21)
.L_21:
        /*0004*/ 	.word	0x00000082


	//----- nvinfo : EIATTR_KPARAM_INFO
	.align		4
.L_22:
        /*0008*/ 	.byte	0x04, 0x17
        /*000a*/ 	.short	(.L_24 - .L_23)
.L_23:
        /*000c*/ 	.word	0x00000000
        /*0010*/ 	.short	0x0002
        /*0012*/ 	.short	0x0010
        /*0014*/ 	.byte	0x00, 0xf0, 0x11, 0x00


	//----- nvinfo : EIATTR_KPARAM_INFO
	.align		4
.L_24:
        /*0018*/ 	.byte	0x04, 0x17
        /*001a*/ 	.short	(.L_26 - .L_25)
.L_25:
        /*001c*/ 	.word	0x00000000
        /*0020*/ 	.short	0x0001
        /*0022*/ 	.short	0x0008
        /*0024*/ 	.byte	0x00, 0xf5, 0x21, 0x00


	//----- nvinfo : EIATTR_KPARAM_INFO
	.align		4
.L_26:
        /*0028*/ 	.byte	0x04, 0x17
        /*002a*/ 	.short	(.L_28 - .L_27)
.L_27:
        /*002c*/ 	.word	0x00000000
        /*0030*/ 	.short	0x0000
        /*0032*/ 	.short	0x0000
        /*0034*/ 	.byte	0x00, 0xf5, 0x21, 0x00


	//----- nvinfo : EIATTR_SPARSE_MMA_MASK
	.align		4
.L_28:
        /*0038*/ 	.byte	0x03, 0x50
        /*003a*/ 	.short	0x0000


	//----- nvinfo : EIATTR_MAXREG_COUNT
	.align		4
        /*003c*/ 	.byte	0x03, 0x1b
        /*003e*/ 	.short	0x00ff


	//----- nvinfo : EIATTR_MERCURY_ISA_VERSION
	.align		4
        /*0040*/ 	.byte	0x03, 0x5f
        /*0042*/ 	.short	0x0101


	//----- nvinfo : EIATTR_UNUSED_LOAD_BYTE_OFFSET
	.align		4
        /*0044*/ 	.byte	0x04, 0x44
        /*0046*/ 	.short	(.L_30 - .L_29)


	//   ....[0]....
.L_29:
        /*0048*/ 	.word	0x000000d0
        /*004c*/ 	.word	0x00000fff


	//----- nvinfo : EIATTR_VRC_CTA_INIT_COUNT
	.align		4
.L_30:
        /*0050*/ 	.byte	0x02, 0x4a
	.zero		1
	.zero		1


	//----- nvinfo : EIATTR_EXIT_INSTR_OFFSETS
	.align		4
        /*0054*/ 	.byte	0x04, 0x1c
        /*0056*/ 	.short	(.L_32 - .L_31)


	//   ....[0]....
.L_31:
        /*0058*/ 	.word	0x00000090


	//   ....[1]....
        /*005c*/ 	.word	0x00000730


	//----- nvinfo : EIATTR_CRS_STACK_SIZE
	.align		4
.L_32:
        /*0060*/ 	.byte	0x04, 0x1e
        /*0062*/ 	.short	(.L_34 - .L_33)
.L_33:
        /*0064*/ 	.word	0x00000000


	//----- nvinfo : EIATTR_CBANK_PARAM_SIZE
	.align		4
.L_34:
        /*0068*/ 	.byte	0x03, 0x19
        /*006a*/ 	.short	0x0014


	//----- nvinfo : EIATTR_PARAM_CBANK
	.align		4
        /*006c*/ 	.byte	0x04, 0x0a
        /*006e*/ 	.short	(.L_36 - .L_35)
	.align		4
.L_35:
        /*0070*/ 	.word	index@(.nv.constant0._Z16gen_image_kernelP24curandStatePhilox4_32_10Pjj)
        /*0074*/ 	.short	0x0380
        /*0076*/ 	.short	0x0014


	//----- nvinfo : EIATTR_SW_WAR
	.align		4
.L_36:
        /*0078*/ 	.byte	0x04, 0x36
        /*007a*/ 	.short	(.L_38 - .L_37)
.L_37:
        /*007c*/ 	.word	0x00000008
.L_38:


//--------------------- .nv.info._Z12setup_curandP24curandStatePhilox4_32_10mj --------------------------
	.section	.nv.info._Z12setup_curandP24curandStatePhilox4_32_10mj,"",@"SHT_CUDA_INFO"
	.sectionflags	@""
	.align	4


	//----- nvinfo : EIATTR_CUDA_API_VERSION
	.align		4
        /*0000*/ 	.byte	0x04, 0x37
        /*0002*/ 	.short	(.L_40 - .L_39)
.L_39:
        /*0004*/ 	.word	0x00000082


	//----- nvinfo : EIATTR_KPARAM_INFO
	.align		4
.L_40:
        /*0008*/ 	.byte	0x04, 0x17
        /*000a*/ 	.short	(.L_42 - .L_41)
.L_41:
        /*000c*/ 	.word	0x00000000
        /*0010*/ 	.short	0x0002
        /*0012*/ 	.short	0x0010
        /*0014*/ 	.byte	0x00, 0xf0, 0x11, 0x00


	//----- nvinfo : EIATTR_KPARAM_INFO
	.align		4
.L_42:
        /*0018*/ 	.byte	0x04, 0x17
        /*001a*/ 	.short	(.L_44 - .L_43)
.L_43:
        /*001c*/ 	.word	0x00000000
        /*0020*/ 	.short	0x0001
        /*0022*/ 	.short	0x0008
        /*0024*/ 	.byte	0x00, 0xf0, 0x21, 0x00


	//----- nvinfo : EIATTR_KPARAM_INFO
	.align		4
.L_44:
        /*0028*/ 	.byte	0x04, 0x17
        /*002a*/ 	.short	(.L_46 - .L_45)
.L_45:
        /*002c*/ 	.word	0x00000000
        /*0030*/ 	.short	0x0000
        /*0032*/ 	.short	0x0000
        /*0034*/ 	.byte	0x00, 0xf5, 0x21, 0x00


	//----- nvinfo : EIATTR_SPARSE_MMA_MASK
	.align		4
.L_46:
        /*0038*/ 	.byte	0x03, 0x50
        /*003a*/ 	.short	0x0000


	//----- nvinfo : EIATTR_MAXREG_COUNT
	.align		4
        /*003c*/ 	.byte	0x03, 0x1b
        /*003e*/ 	.short	0x00ff


	//----- nvinfo : EIATTR_MERCURY_ISA_VERSION
	.align		4
        /*0040*/ 	.byte	0x03, 0x5f
        /*0042*/ 	.short	0x0101


	//----- nvinfo : EIATTR_VRC_CTA_INIT_COUNT
	.align		4
        /*0044*/ 	.byte	0x02, 0x4a
	.zero		1
	.zero		1


	//----- nvinfo : EIATTR_EXIT_INSTR_OFFSETS
	.align		4
        /*0048*/ 	.byte	0x04, 0x1c
        /*004a*/ 	.short	(.L_48 - .L_47)


	//   ....[0]....
.L_47:
        /*004c*/ 	.word	0x00000090


	//   ....[1]....
        /*0050*/ 	.word	0x00000520


	//----- nvinfo : EIATTR_CBANK_PARAM_SIZE
	.align		4
.L_48:
        /*0054*/ 	.byte	0x03, 0x19
        /*0056*/ 	.short	0x0014


	//----- nvinfo : EIATTR_PARAM_CBANK
	.align		4
        /*0058*/ 	.byte	0x04, 0x0a
        /*005a*/ 	.short	(.L_50 - .L_49)
	.align		4
.L_49:
        /*005c*/ 	.word	index@(.nv.constant0._Z12setup_curandP24curandStatePhilox4_32_10mj)
        /*0060*/ 	.short	0x0380
        /*0062*/ 	.short	0x0014


	//----- nvinfo : EIATTR_SW_WAR
	.align		4
.L_50:
        /*0064*/ 	.byte	0x04, 0x36
        /*0066*/ 	.short	(.L_52 - .L_51)
.L_51:
        /*0068*/ 	.word	0x00000008
.L_52:


//--------------------- .nv.callgraph             --------------------------
	.section	.nv.callgraph,"",@"SHT_CUDA_CALLGRAPH"
	.align	4
	.sectionentsize	8
	.align		4
        /*0000*/ 	.word	0x00000000
	.align		4
        /*0004*/ 	.word	0xffffffff
	.align		4
        /*0008*/ 	.word	0x00000000
	.align		4
        /*000c*/ 	.word	0xfffffffe
	.align		4
        /*0010*/ 	.word	0x00000000
	.align		4
        /*0014*/ 	.word	0xfffffffd
	.align		4
        /*0018*/ 	.word	0x00000000
	.align		4
        /*001c*/ 	.word	0xfffffffc


//--------------------- .nv.constant4             --------------------------
	.section	.nv.constant4,"a",@progbits
	.align	8
	.align		8
.nv.constant4:
        /*0000*/ 	.dword	precalc_xorwow_matrix
	.align		8
        /*0008*/ 	.dword	precalc_xorwow_offset_matrix
	.align		8
        /*0010*/ 	.dword	mrg32k3aM1
	.align		8
        /*0018*/ 	.dword	mrg32k3aM2
	.align		8
        /*0020*/ 	.dword	mrg32k3aM1SubSeq
	.align		8
        /*0028*/ 	.dword	mrg32k3aM2SubSeq
	.align		8
        /*0030*/ 	.dword	mrg32k3aM1Seq
	.align		8
        /*0038*/ 	.dword	mrg32k3aM2Seq


//--------------------- .nv.constant3             --------------------------
	.section	.nv.constant3,"a",@progbits
	.align	8
.nv.constant3:
	.type		__cr_lgamma_table,@object
	.size		__cr_lgamma_table,(.L_8 - __cr_lgamma_table)
__cr_lgamma_table:
        /*0000*/ 	.byte	0x00, 0x00, 0x00, 0x00, 0x00, 0x00, 0x00, 0x00, 0x00, 0x00, 0x00, 0x00, 0x00, 0x00, 0x00, 0x00
        /*0010*/ 	.byte	0xef, 0x39, 0xfa, 0xfe, 0x42, 0x2e, 0xe6, 0x3f, 0x02, 0x20, 0x2a, 0xfa, 0x0b, 0xab, 0xfc, 0x3f
        /*0020*/ 	.byte	0xf9, 0x2c, 0x92, 0x7c, 0xa7, 0x6c, 0x09, 0x40, 0xc9, 0x79, 0x44, 0x3c, 0x64, 0x26, 0x13, 0x40
        /*0030*/ 	.byte	0xca, 0x01, 0xcf, 0x3a, 0x27, 0x51, 0x1a, 0x40, 0x30, 0xcc, 0x2d, 0xf3, 0xe1, 0x0c, 0x21, 0x40
        /*0040*/ 	.byte	0x0d, 0xb7, 0xfc, 0x82, 0x8e, 0x35, 0x25, 0x40
.L_8:


//--------------------- .text._Z16gen_image_kernelP24curandStatePhilox4_32_10Pjj --------------------------
	.section	.text._Z16gen_image_kernelP24curandStatePhilox4_32_10Pjj,"ax",@progbits
	.align	128
        .global         _Z16gen_image_kernelP24curandStatePhilox4_32_10Pjj
        .type           _Z16gen_image_kernelP24curandStatePhilox4_32_10Pjj,@function
        .size           _Z16gen_image_kernelP24curandStatePhilox4_32_10Pjj,(.L_x_7 - _Z16gen_image_kernelP24curandStatePhilox4_32_10Pjj)
        .other          _Z16gen_image_kernelP24curandStatePhilox4_32_10Pjj,@"STO_CUDA_ENTRY STV_DEFAULT"
_Z16gen_image_kernelP24curandStatePhilox4_32_10Pjj:
.text._Z16gen_image_kernelP24curandStatePhilox4_32_10Pjj:
[----:B------:R-:W-:Y:S01]  /*0000*/  LDC R1, c[0x0][0x37c] ;  /* 0x0000df00ff017b82 */ /* 0x000fe20000000800 */
[----:B------:R-:W0:Y:S07]  /*0010*/  S2R R3, SR_TID.X ;  /* 0x0000000000037919 */ /* 0x000e2e0000002100 */
[----:B------:R-:W0:Y:S08]  /*0020*/  S2UR UR4, SR_CTAID.Z ;  /* 0x00000000000479c3 */ /* 0x000e300000002700 */
[----:B------:R-:W0:Y:S08]  /*0030*/  LDC R0, c[0x0][0x360] ;  /* 0x0000d800ff007b82 */ /* 0x000e300000000800 */
[----:B------:R-:W1:Y:S08]  /*0040*/  LDC R5, c[0x0][0x390] ;  /* 0x0000e400ff057b82 */ /* 0x000e700000000800 */
[----:B------:R-:W2:Y:S01]  /*0050*/  S2UR UR5, SR_CTAID.Y ;  /* 0x00000000000579c3 */ /* 0x000ea20000002600 */
[----:B0-----:R-:W-:-:S05]  /*0060*/  IMAD R0, R0, UR4, R3 ;  /* 0x0000000400007c24 */ /* 0x001fca000f8e0203 */
[----:B-1----:R-:W-:Y:S01]  /*0070*/  ISETP.GE.U32.AND P0, PT, R0, R5, PT ;  /* 0x000000050000720c */ /* 0x002fe20003f06070 */
[----:B--2---:R-:W-:-:S12]  /*0080*/  IMAD R0, R5, UR5, R0 ;  /* 0x0000000505007c24 */ /* 0x004fd8000f8e0200 */
[----:B------:R-:W-:Y:S05]  /*0090*/  @P0 EXIT ;  /* 0x000000000000094d */ /* 0x000fea0003800000 */
[----:B------:R-:W0:Y:S01]  /*00a0*/  LDC.64 R2, c[0x0][0x380] ;  /* 0x0000e000ff027b82 */ /* 0x000e220000000a00 */
[----:B------:R-:W1:Y:S01]  /*00b0*/  LDCU.64 UR4, c[0x0][0x358] ;  /* 0x00006b00ff0477ac */ /* 0x000e620008000a00 */
[----:B0-----:R-:W-:-:S05]  /*00c0*/  IMAD.WIDE.U32 R2, R0, 0x40, R2 ;  /* 0x0000004000027825 */ /* 0x001fca00078e0002 */
[----:B-1----:R-:W2:Y:S04]  /*00d0*/  LDG.E.128 R8, desc[UR4][R2.64+0x20] ;  /* 0x0000200402087981 */ /* 0x002ea8000c1e1d00 */
[----:B------:R-:W3:Y:S04]  /*00e0*/  LDG.E.128 R12, desc[UR4][R2.64+0x10] ;  /* 0x00001004020c7981 */ /* 0x000ee8000c1e1d00 */
[----:B------:R0:W5:Y:S01]  /*00f0*/  LDG.E.128 R4, desc[UR4][R2.64] ;  /* 0x0000000402047981 */ /* 0x000162000c1e1d00 */
[----:B------:R-:W-:Y:S01]  /*0100*/  BSSY.RECONVERGENT B0, `(.L_x_0) ;  /* 0x000005b000007945 */ /* 0x000fe20003800200 */
[----:B------:R-:W-:Y:S01]  /*0110*/  IMAD.MOV.U32 R17, RZ, RZ, 0x2 ;  /* 0x00000002ff117424 */ /* 0x000fe200078e00ff */
[----:B--2---:R-:W-:Y:S01]  /*0120*/  ISETP.NE.AND P0, PT, R10, 0x1, PT ;  /* 0x000000010a00780c */ /* 0x004fe20003f05270 */
[----:B---3--:R-:W-:Y:S01]  /*0130*/  IMAD.MOV.U32 R11, RZ, RZ, R15 ;  /* 0x000000ffff0b7224 */ /* 0x008fe200078e000f */
[----:B------:R-:W-:-:S03]  /*0140*/  MOV R19, R13 ;  /* 0x0000000d00137202 */ /* 0x000fc60000000f00 */
[----:B------:R-:W-:-:S08]  /*0150*/  IMAD.MOV.U32 R18, RZ, RZ, R11 ;  /* 0x000000ffff127224 */ /* 0x000fd000078e000b */
[----:B0-----:R-:W-:Y:S05]  /*0160*/  @!P0 BRA `(.L_x_1) ;  /* 0x0000000400508947 */ /* 0x001fea0003800000 */
[----:B------:R-:W-:-:S13]  /*0170*/  ISETP.NE.AND P0, PT, R10, 0x3, PT ;  /* 0x000000030a00780c */ /* 0x000fda0003f05270 */
[----:B------:R-:W-:Y:S05]  /*0180*/  @!P0 BRA `(.L_x_2) ;  /* 0x00000000001c8947 */ /* 0x000fea0003800000 */
[----:B------:R-:W-:-:S13]  /*0190*/  ISETP.NE.AND P0, PT, R10, 0x2, PT ;  /* 0x000000020a00780c */ /* 0x000fda0003f05270 */
[----:B------:R-:W-:Y:S01]  /*01a0*/  @!P0 MOV R17, 0x3 ;  /* 0x0000000300118802 */ /* 0x000fe20000000f00 */
[----:B------:R-:W-:Y:S01]  /*01b0*/  @!P0 IMAD.MOV.U32 R19, RZ, RZ, R14 ;  /* 0x000000ffff138224 */ /* 0x000fe200078e000e */
[----:B------:R-:W-:Y:S01]  /*01c0*/  @P0 MOV R18, R11 ;  /* 0x0000000b00120202 */ /* 0x000fe20000000f00 */
[----:B------:R-:W-:Y:S01]  /*01d0*/  @P0 VIADD R17, R10, 0x1 ;  /* 0x000000010a110836 */ /* 0x000fe20000000000 */
[----:B------:R-:W-:Y:S01]  /*01e0*/  @P0 MOV R19, R12 ;  /* 0x0000000c00130202 */ /* 0x000fe20000000f00 */
[----:B------:R-:W-:Y:S06]  /*01f0*/  BRA `(.L_x_1) ;  /* 0x00000004002c7947 */ /* 0x000fec0003800000 */
.L_x_2:
[----:B-----5:R-:W-:Y:S01]  /*0200*/  VIADD R4, R4, 0x1 ;  /* 0x0000000104047836 */ /* 0x020fe20000000000 */
[----:B------:R-:W-:Y:S03]  /*0210*/  BSSY.RECONVERGENT B1, `(.L_x_3) ;  /* 0x000000c000017945 */ /* 0x000fe60003800200 */
[C---:B------:R-:W-:Y:S01]  /*0220*/  IMAD.WIDE.U32 R16, R4.reuse, -0x2daee0ad, RZ ;  /* 0xd2511f5304107825 */ /* 0x040fe200078e00ff */
[----:B------:R-:W-:-:S13]  /*0230*/  ISETP.NE.AND P0, PT, R4, RZ, PT ;  /* 0x000000ff0400720c */ /* 0x000fda0003f05270 */
[----:B------:R-:W-:Y:S05]  /*0240*/  @P0 BRA `(.L_x_4) ;  /* 0x0000000000200947 */ /* 0x000fea0003800000 */
[----:B------:R-:W-:-:S04]  /*0250*/  IADD3 R5, PT, PT, R5, 0x1, RZ ;  /* 0x0000000105057810 */ /* 0x000fc80007ffe0ff */
[----:B------:R-:W-:-:S13]  /*0260*/  ISETP.NE.AND P0, PT, R5, RZ, PT ;  /* 0x000000ff0500720c */ /* 0x000fda0003f05270 */
[----:B------:R-:W-:Y:S01]  /*0270*/  @!P0 VIADD R6, R6, 0x1 ;  /* 0x0000000106068836 */ /* 0x000fe20000000000 */
[----:B------:R-:W-:Y:S02]  /*0280*/  @!P0 IADD3 R10, PT, PT, R7, 0x1, RZ ;  /* 0x00000001070a8810 */ /* 0x000fe40007ffe0ff */
[----:B------:R-:W-:Y:S02]  /*0290*/  @!P0 MOV R5, RZ ;  /* 0x000000ff00058202 */ /* 0x000fe40000000f00 */
[----:B------:R-:W-:-:S13]  /*02a0*/  ISETP.NE.AND P1, PT, R6, RZ, !P0 ;  /* 0x000000ff0600720c */ /* 0x000fda0004725270 */
[----:B------:R-:W-:-:S04]  /*02b0*/  @P1 IMAD.MOV R10, RZ, RZ, R7 ;  /* 0x000000ffff0a1224 */ /* 0x000fc800078e0207 */
[----:B------:R-:W-:-:S07]  /*02c0*/  @!P0 IMAD.MOV.U32 R7, RZ, RZ, R10 ;  /* 0x000000ffff078224 */ /* 0x000fce00078e000a */
.L_x_4:
[----:B------:R-:W-:Y:S05]  /*02d0*/  BSYNC.RECONVERGENT B1 ;  /* 0x0000000000017941 */ /* 0x000fea0003800200 */
.L_x_3:
[----:B------:R-:W-:Y:S01]  /*02e0*/  IMAD.WIDE.U32 R18, R6, -0x326172a9, RZ ;  /* 0xcd9e8d5706127825 */ /* 0x000fe200078e00ff */
[----:B------:R-:W-:Y:S02]  /*02f0*/  LOP3.LUT R12, R7, R9, R17, 0x96, !PT ;  /* 0x00000009070c7212 */ /* 0x000fe400078e9611 */
[----:B------:R-:W-:Y:S02]  /*0300*/  IADD3 R17, PT, PT, R8, -0x61c88647, RZ ;  /* 0x9e3779b908117810 */ /* 0x000fe40007ffe0ff */
[----:B------:R-:W-:Y:S01]  /*0310*/  LOP3.LUT R14, R5, R8, R19, 0x96, !PT ;  /* 0x00000008050e7212 */ /* 0x000fe200078e9613 */
[----:B------:R-:W-:-:S04]  /*0320*/  IMAD.WIDE.U32 R12, R12, -0x326172a9, RZ ;  /* 0xcd9e8d570c0c7825 */ /* 0x000fc800078e00ff */
[----:B------:R-:W-:Y:S01]  /*0330*/  IMAD.WIDE.U32 R14, R14, -0x2daee0ad, RZ ;  /* 0xd2511f530e0e7825 */ /* 0x000fe200078e00ff */
[----:B------:R-:W-:-:S03]  /*0340*/  LOP3.LUT R17, R17, R18, R13, 0x96, !PT ;  /* 0x0000001211117212 */ /* 0x000fc600078e960d */
[----:B------:R-:W-:Y:S02]  /*0350*/  VIADD R19, R9, 0xbb67ae85 ;  /* 0xbb67ae8509137836 */ /* 0x000fe40000000000 */
[----:B------:R-:W-:-:S03]  /*0360*/  VIADD R13, R8, 0x3c6ef372 ;  /* 0x3c6ef372080d7836 */ /* 0x000fc60000000000 */
[----:B------:R-:W-:Y:S01]  /*0370*/  LOP3.LUT R19, R19, R16, R15, 0x96, !PT ;  /* 0x0000001013137212 */ /* 0x000fe200078e960f */
[----:B------:R-:W-:Y:S01]  /*0380*/  IMAD.WIDE.U32 R16, R17, -0x2daee0ad, RZ ;  /* 0xd2511f5311107825 */ /* 0x000fe200078e00ff */
[----:B------:R-:W-:-:S03]  /*0390*/  IADD3 R15, PT, PT, R9, 0x76cf5d0a, RZ ;  /* 0x76cf5d0a090f7810 */ /* 0x000fc60007ffe0ff */
        /* <DEDUP_REMOVED lines=11> */
[----:B------:R-:W-:-:S03]  /*0450*/  IADD3 R15, PT, PT, R9, -0x126145ec, RZ ;  /* 0xed9eba14090f7810 */ /* 0x000fc60007ffe0ff */
[----:B------:R-:W-:Y:S01]  /*0460*/  IMAD.WIDE.U32 R18, R19, -0x326172a9, RZ ;  /* 0xcd9e8d5713127825 */ /* 0x000fe200078e00ff */
[----:B------:R-:W-:Y:S02]  /*0470*/  LOP3.LUT R15, R17, R14, R15, 0x96, !PT ;  /* 0x0000000e110f7212 */ /* 0x000fe400078e960f */
[----:B------:R-:W-:Y:S02]  /*0480*/  IADD3 R17, PT, PT, R8, 0x1715609d, RZ ;  /* 0x1715609d08117810 */ /* 0x000fe40007ffe0ff */
        /* <DEDUP_REMOVED lines=23> */
[----:B------:R-:W-:Y:S01]  /*0600*/  IADD3 R17, PT, PT, R8, -0x700cb87f, RZ ;  /* 0x8ff3478108117810 */ /* 0x000fe20007ffe0ff */
[----:B------:R-:W-:Y:S01]  /*0610*/  VIADD R9, R9, 0x96a522ad ;  /* 0x96a522ad09097836 */ /* 0x000fe20000000000 */
[----:B------:R-:W-:Y:S01]  /*0620*/  LOP3.LUT R13, R19, R12, R13, 0x96, !PT ;  /* 0x0000000c130d7212 */ /* 0x000fe200078e960d */
[----:B------:R-:W-:Y:S01]  /*0630*/  IMAD.WIDE.U32 R20, R15, -0x326172a9, RZ ;  /* 0xcd9e8d570f147825 */ /* 0x000fe200078e00ff */
[----:B------:R-:W-:-:S03]  /*0640*/  MOV R19, R11 ;  /* 0x0000000b00137202 */ /* 0x000fc60000000f00 */
[----:B------:R-:W-:Y:S01]  /*0650*/  IMAD.WIDE.U32 R14, R13, -0x2daee0ad, RZ ;  /* 0xd2511f530d0e7825 */ /* 0x000fe200078e00ff */
[----:B------:R-:W-:Y:S02]  /*0660*/  LOP3.LUT R12, R21, R18, R17, 0x96, !PT ;  /* 0x00000012150c7212 */ /* 0x000fe400078e9611 */
[----:B------:R-:W-:Y:S01]  /*0670*/  MOV R13, R20 ;  /* 0x00000014000d7202 */ /* 0x000fe20000000f00 */
[----:B------:R-:W-:Y:S01]  /*0680*/  IMAD.MOV.U32 R18, RZ, RZ, R14 ;  /* 0x000000ffff127224 */ /* 0x000fe200078e000e */
[----:B------:R-:W-:Y:S01]  /*0690*/  LOP3.LUT R14, R15, R16, R9, 0x96, !PT ;  /* 0x000000100f0e7212 */ /* 0x000fe200078e9609 */
[----:B------:R-:W-:-:S07]  /*06a0*/  IMAD.MOV.U32 R17, RZ, RZ, RZ ;  /* 0x000000ffff117224 */ /* 0x000fce00078e00ff */
.L_x_1:
[----:B------:R-:W-:Y:S05]  /*06b0*/  BSYNC.RECONVERGENT B0 ;  /* 0x0000000000007941 */ /* 0x000fea0003800200 */
.L_x_0:
[----:B------:R-:W0:Y:S01]  /*06c0*/  LDC.64 R8, c[0x0][0x388] ;  /* 0x0000e200ff087b82 */ /* 0x000e220000000a00 */
[----:B------:R-:W-:Y:S01]  /*06d0*/  MOV R15, R18 ;  /* 0x00000012000f7202 */ /* 0x000fe20000000f00 */
[----:B-----5:R-:W-:Y:S04]  /*06e0*/  STG.E.128 desc[UR4][R2.64], R4 ;  /* 0x0000000402007986 */ /* 0x020fe8000c101d04 */
[----:B------:R-:W-:Y:S04]  /*06f0*/  STG.E desc[UR4][R2.64+0x28], R17 ;  /* 0x0000281102007986 */ /* 0x000fe8000c101904 */
[----:B------:R-:W-:Y:S01]  /*0700*/  STG.E.128 desc[UR4][R2.64+0x10], R12 ;  /* 0x0000100c02007986 */ /* 0x000fe2000c101d04 */
[----:B0-----:R-:W-:-:S05]  /*0710*/  IMAD.WIDE.U32 R8, R0, 0x4, R8 ;  /* 0x0000000400087825 */ /* 0x001fca00078e0008 */
[----:B------:R-:W-:Y:S01]  /*0720*/  STG.E desc[UR4][R8.64], R19 ;  /* 0x0000001308007986 */ /* 0x000fe2000c101904 */
[----:B------:R-:W-:Y:S05]  /*0730*/  EXIT ;  /* 0x000000000000794d */ /* 0x000fea0003800000 */
.L_x_5:
[----:B------:R-:W-:-:S00]  /*0740*/  BRA `(.L_x_5) ;  /* 0xfffffffc00fc7947 */ /* 0x000fc0000383ffff */
[----:B------:R-:W-:-:S00]  /*0750*/  NOP ;  /* 0x0000000000007918 */ /* 0x000fc00000000000 */
        /* <DEDUP_REMOVED lines=10> */
.L_x_7:


//--------------------- .text._Z12setup_curandP24curandStatePhilox4_32_10mj --------------------------
	.section	.text._Z12setup_curandP24curandStatePhilox4_32_10mj,"ax",@progbits
	.align	128
        .global         _Z12setup_curandP24curandStatePhilox4_32_10mj
        .type           _Z12setup_curandP24curandStatePhilox4_32_10mj,@function
        .size           _Z12setup_curandP24curandStatePhilox4_32_10mj,(.L_x_8 - _Z12setup_curandP24curandStatePhilox4_32_10mj)
        .other          _Z12setup_curandP24curandStatePhilox4_32_10mj,@"STO_CUDA_ENTRY STV_DEFAULT"
_Z12setup_curandP24curandStatePhilox4_32_10mj:
.text._Z12setup_curandP24curandStatePhilox4_32_10mj:
        /* <DEDUP_REMOVED lines=11> */
[----:B------:R-:W-:Y:S01]  /*00b0*/  IMAD.WIDE.U32 R8, R6, -0x326172a9, RZ ;  /* 0xcd9e8d5706087825 */ /* 0x000fe200078e00ff */
[----:B------:R-:W1:Y:S01]  /*00c0*/  LDCU.64 UR4, c[0x0][0x358] ;  /* 0x00006b00ff0477ac */ /* 0x000e620008000a00 */
[----:B------:R-:W-:-:S05]  /*00d0*/  CS2R R14, SRZ ;  /* 0x00000000000e7805 */ /* 0x000fca000001ff00 */
[----:B------:R-:W2:Y:S01]  /*00e0*/  LDC.64 R16, c[0x0][0x380] ;  /* 0x0000e000ff107b82 */ /* 0x000ea20000000a00 */
[----:B0-----:R-:W-:Y:S01]  /*00f0*/  IMAD.WIDE.U32 R4, R3, -0x326172a9, RZ ;  /* 0xcd9e8d5703047825 */ /* 0x001fe200078e00ff */
[----:B------:R-:W-:Y:S02]  /*0100*/  IADD3 R7, PT, PT, R2, -0x61c88647, RZ ;  /* 0x9e3779b902077810 */ /* 0x000fe40007ffe0ff */
[----:B------:R-:W-:Y:S02]  /*0110*/  LOP3.LUT R10, R9, R2, RZ, 0x3c, !PT ;  /* 0x00000002090a7212 */ /* 0x000fe400078e3cff */
[----:B------:R-:W-:Y:S01]  /*0120*/  LOP3.LUT R8, R7, R8, R5, 0x96, !PT ;  /* 0x0000000807087212 */ /* 0x000fe200078e9605 */
[C---:B------:R-:W-:Y:S01]  /*0130*/  VIADD R7, R3.reuse, 0x76cf5d0a ;  /* 0x76cf5d0a03077836 */ /* 0x040fe20000000000 */
[----:B------:R-:W-:Y:S01]  /*0140*/  IADD3 R5, PT, PT, R3, -0x4498517b, RZ ;  /* 0xbb67ae8503057810 */ /* 0x000fe20007ffe0ff */
[----:B------:R-:W-:-:S04]  /*0150*/  IMAD.WIDE.U32 R10, R10, -0x2daee0ad, RZ ;  /* 0xd2511f530a0a7825 */ /* 0x000fc800078e00ff */
[----:B------:R-:W-:Y:S01]  /*0160*/  IMAD.WIDE.U32 R8, R8, -0x2daee0ad, RZ ;  /* 0xd2511f5308087825 */ /* 0x000fe200078e00ff */
[----:B------:R-:W-:-:S03]  /*0170*/  LOP3.LUT R5, R5, R11, RZ, 0x3c, !PT ;  /* 0x0000000b05057212 */ /* 0x000fc600078e3cff */
[----:B--2---:R-:W-:Y:S01]  /*0180*/  IMAD.WIDE.U32 R16, R6, 0x40, R16 ;  /* 0x0000004006107825 */ /* 0x004fe200078e0010 */
[----:B------:R-:W-:Y:S02]  /*0190*/  LOP3.LUT R10, R9, R10, R7, 0x96, !PT ;  /* 0x0000000a090a7212 */ /* 0x000fe400078e9607 */
[----:B------:R-:W-:Y:S01]  /*01a0*/  IADD3 R7, PT, PT, R2, 0x3c6ef372, RZ ;  /* 0x3c6ef37202077810 */ /* 0x000fe20007ffe0ff */
[----:B------:R-:W-:Y:S01]  /*01b0*/  IMAD.WIDE.U32 R12, R5, -0x326172a9, RZ ;  /* 0xcd9e8d57050c7825 */ /* 0x000fe200078e00ff */
[----:B------:R-:W-:Y:S01]  /*01c0*/  IADD3 R9, PT, PT, R3, 0x32370b8f, RZ ;  /* 0x32370b8f03097810 */ /* 0x000fe20007ffe0ff */
[----:B-1----:R-:W-:Y:S02]  /*01d0*/  STG.E.64 desc[UR4][R16.64+0x30], RZ ;  /* 0x000030ff10007986 */ /* 0x002fe4000c101b04 */
[----:B------:R-:W-:Y:S01]  /*01e0*/  IMAD.WIDE.U32 R10, R10, -0x326172a9, RZ ;  /* 0xcd9e8d570a0a7825 */ /* 0x000fe200078e00ff */
[----:B------:R-:W-:Y:S01]  /*01f0*/  LOP3.LUT R7, R13, R4, R7, 0x96, !PT ;  /* 0x000000040d077212 */ /* 0x000fe200078e9607 */
[----:B------:R-:W-:Y:S02]  /*0200*/  STG.E.64 desc[UR4][R16.64+0x38], RZ ;  /* 0x000038ff10007986 */ /* 0x000fe4000c101b04 */
[----:B------:R-:W-:-:S05]  /*0210*/  VIADD R5, R2, 0xdaa66d2b ;  /* 0xdaa66d2b02057836 */ /* 0x000fca0000000000 */
[----:B------:R-:W-:Y:S01]  /*0220*/  LOP3.LUT R5, R11, R12, R5, 0x96, !PT ;  /* 0x0000000c0b057212 */ /* 0x000fe200078e9605 */
[----:B------:R-:W-:-:S04]  /*0230*/  IMAD.WIDE.U32 R12, R7, -0x2daee0ad, RZ ;  /* 0xd2511f53070c7825 */ /* 0x000fc800078e00ff */
[----:B------:R-:W-:Y:S01]  /*0240*/  IMAD.WIDE.U32 R4, R5, -0x2daee0ad, RZ ;  /* 0xd2511f5305047825 */ /* 0x000fe200078e00ff */
[----:B------:R-:W-:-:S03]  /*0250*/  LOP3.LUT R9, R13, R8, R9, 0x96, !PT ;  /* 0x000000080d097212 */ /* 0x000fc600078e9609 */
[----:B------:R-:W-:-:S05]  /*0260*/  VIADD R7, R3, 0xed9eba14 ;  /* 0xed9eba1403077836 */ /* 0x000fca0000000000 */
[----:B------:R-:W-:Y:S01]  /*0270*/  LOP3.LUT R7, R5, R12, R7, 0x96, !PT ;  /* 0x0000000c05077212 */ /* 0x000fe200078e9607 */
[----:B------:R-:W-:Y:S01]  /*0280*/  IMAD.WIDE.U32 R12, R9, -0x326172a9, RZ ;  /* 0xcd9e8d57090c7825 */ /* 0x000fe200078e00ff */
[----:B------:R-:W-:-:S03]  /*0290*/  IADD3 R5, PT, PT, R2, 0x78dde6e4, RZ ;  /* 0x78dde6e402057810 */ /* 0x000fc60007ffe0ff */
[----:B------:R-:W-:Y:S01]  /*02a0*/  IMAD.WIDE.U32 R8, R7, -0x326172a9, RZ ;  /* 0xcd9e8d5707087825 */ /* 0x000fe200078e00ff */
[----:B------:R-:W-:Y:S02]  /*02b0*/  LOP3.LUT R10, R13, R10, R5, 0x96, !PT ;  /* 0x0000000a0d0a7212 */ /* 0x000fe400078e9605 */
[----:B------:R-:W-:Y:S01]  /*02c0*/  IADD3 R5, PT, PT, R3, -0x56f99767, RZ ;  /* 0xa906689903057810 */ /* 0x000fe20007ffe0ff */
[----:B------:R-:W-:Y:S02]  /*02d0*/  VIADD R7, R2, 0x1715609d ;  /* 0x1715609d02077836 */ /* 0x000fe40000000000 */
[----:B------:R-:W-:-:S03]  /*02e0*/  IMAD.WIDE.U32 R10, R10, -0x2daee0ad, RZ ;  /* 0xd2511f530a0a7825 */ /* 0x000fc600078e00ff */
[----:B------:R-:W-:Y:S01]  /*02f0*/  LOP3.LUT R12, R9, R12, R7, 0x96, !PT ;  /* 0x0000000c090c7212 */ /* 0x000fe200078e9607 */
[----:B------:R-:W-:Y:S01]  /*0300*/  VIADD R7, R3, 0x646e171e ;  /* 0x646e171e03077836 */ /* 0x000fe20000000000 */
[----:B------:R-:W-:Y:S01]  /*0310*/  LOP3.LUT R5, R11, R4, R5, 0x96, !PT ;  /* 0x000000040b057212 */ /* 0x000fe200078e9605 */
[----:B------:R-:W-:Y:S02]  /*0320*/  VIADD R9, R2, 0x5384540f ;  /* 0x5384540f02097836 */ /* 0x000fe40000000000 */
[----:B------:R-:W-:-:S05]  /*0330*/  IMAD.WIDE.U32 R12, R12, -0x2daee0ad, RZ ;  /* 0xd2511f530c0c7825 */ /* 0x000fca00078e00ff */
[----:B------:R-:W-:Y:S01]  /*0340*/  LOP3.LUT R4, R13, R10, R7, 0x96, !PT ;  /* 0x0000000a0d047212 */ /* 0x000fe200078e9607 */
[----:B------:R-:W-:Y:S01]  /*0350*/  IMAD.WIDE.U32 R10, R5, -0x326172a9, RZ ;  /* 0xcd9e8d57050a7825 */ /* 0x000fe200078e00ff */
[----:B------:R-:W-:-:S03]  /*0360*/  IADD3 R7, PT, PT, R2, -0x4ab325aa, RZ ;  /* 0xb54cda5602077810 */ /* 0x000fc60007ffe0ff */
[----:B------:R-:W-:Y:S01]  /*0370*/  IMAD.WIDE.U32 R4, R4, -0x326172a9, RZ ;  /* 0xcd9e8d5704047825 */ /* 0x000fe200078e00ff */
[----:B------:R-:W-:-:S03]  /*0380*/  LOP3.LUT R8, R11, R8, R7, 0x96, !PT ;  /* 0x000000080b087212 */ /* 0x000fc600078e9607 */
[----:B------:R-:W-:Y:S01]  /*0390*/  VIADD R7, R3, 0xdb3d7428 ;  /* 0xdb3d742803077836 */ /* 0x000fe20000000000 */
[----:B------:R-:W-:Y:S01]  /*03a0*/  LOP3.LUT R10, R5, R10, R9, 0x96, !PT ;  /* 0x0000000a050a7212 */ /* 0x000fe200078e9609 */
[----:B------:R-:W-:Y:S01]  /*03b0*/  IMAD.WIDE.U32 R8, R8, -0x2daee0ad, RZ ;  /* 0xd2511f5308087825 */ /* 0x000fe200078e00ff */
[----:B------:R-:W-:-:S03]  /*03c0*/  IADD3 R5, PT, PT, R3, 0x1fd5c5a3, RZ ;  /* 0x1fd5c5a303057810 */ /* 0x000fc60007ffe0ff */
[----:B------:R-:W-:Y:S01]  /*03d0*/  IMAD.WIDE.U32 R10, R10, -0x2daee0ad, RZ ;  /* 0xd2511f530a0a7825 */ /* 0x000fe200078e00ff */
[----:B------:R-:W-:Y:S02]  /*03e0*/  LOP3.LUT R5, R9, R12, R5, 0x96, !PT ;  /* 0x0000000c09057212 */ /* 0x000fe400078e9605 */
[----:B------:R-:W-:Y:S01]  /*03f0*/  MOV R12, R2 ;  /* 0x00000002000c7202 */ /* 0x000fe20000000f00 */
[----:B------:R-:W-:Y:S01]  /*0400*/  IMAD.MOV.U32 R13, RZ, RZ, R3 ;  /* 0x000000ffff0d7224 */ /* 0x000fe200078e0003 */
[----:B------:R-:W-:Y:S01]  /*0410*/  LOP3.LUT R18, R11, R8, R7, 0x96, !PT ;  /* 0x000000080b127212 */ /* 0x000fe200078e9607 */
[----:B------:R-:W-:Y:S01]  /*0420*/  IMAD.WIDE.U32 R8, R5, -0x326172a9, RZ ;  /* 0xcd9e8d5705087825 */ /* 0x000fe200078e00ff */
[----:B------:R-:W-:Y:S02]  /*0430*/  IADD3 R7, PT, PT, R2, -0xe443238, RZ ;  /* 0xf1bbcdc802077810 */ /* 0x000fe40007ffe0ff */
[----:B------:R-:W-:Y:S01]  /*0440*/  STG.E.128 desc[UR4][R16.64+0x20], R12 ;  /* 0x0000200c10007986 */ /* 0x000fe2000c101d04 */
[----:B------:R-:W-:Y:S01]  /*0450*/  IMAD.WIDE.U32 R18, R18, -0x326172a9, RZ ;  /* 0xcd9e8d5712127825 */ /* 0x000fe200078e00ff */
[----:B------:R-:W-:-:S03]  /*0460*/  LOP3.LUT R20, R9, R4, R7, 0x96, !PT ;  /* 0x0000000409147212 */ /* 0x000fc600078e9607 */
[----:B------:R-:W-:Y:S02]  /*0470*/  HFMA2 R7, -RZ, RZ, 0, 0 ;  /* 0x00000000ff077431 */ /* 0x000fe400000001ff */
[----:B------:R-:W-:Y:S01]  /*0480*/  VIADD R5, R2, 0x8ff34781 ;  /* 0x8ff3478102057836 */ /* 0x000fe20000000000 */
[----:B------:R-:W-:Y:S01]  /*0490*/  MOV R9, R18 ;  /* 0x0000001200097202 */ /* 0x000fe20000000f00 */
[----:B------:R-:W-:-:S03]  /*04a0*/  IMAD.WIDE.U32 R20, R20, -0x2daee0ad, RZ ;  /* 0xd2511f5314147825 */ /* 0x000fc600078e00ff */
[----:B------:R-:W-:Y:S01]  /*04b0*/  LOP3.LUT R8, R19, R8, R5, 0x96, !PT ;  /* 0x0000000813087212 */ /* 0x000fe200078e9605 */
[----:B------:R-:W-:Y:S01]  /*04c0*/  VIADD R11, R3, 0x96a522ad ;  /* 0x96a522ad030b7836 */ /* 0x000fe20000000000 */
[----:B------:R-:W-:-:S04]  /*04d0*/  CS2R R4, SRZ ;  /* 0x0000000000047805 */ /* 0x000fc8000001ff00 */
[----:B------:R-:W-:Y:S01]  /*04e0*/  LOP3.LUT R10, R21, R10, R11, 0x96, !PT ;  /* 0x0000000a150a7212 */ /* 0x000fe200078e960b */
[----:B------:R-:W-:Y:S01]  /*04f0*/  IMAD.MOV.U32 R11, RZ, RZ, R20 ;  /* 0x000000ffff0b7224 */ /* 0x000fe200078e0014 */
[----:B------:R-:W-:Y:S04]  /*0500*/  STG.E.128 desc[UR4][R16.64], R4 ;  /* 0x0000000410007986 */ /* 0x000fe8000c101d04 */
[----:B------:R-:W-:Y:S01]  /*0510*/  STG.E.128 desc[UR4][R16.64+0x10], R8 ;  /* 0x0000100810007986 */ /* 0x000fe2000c101d04 */
[----:B------:R-:W-:Y:S05]  /*0520*/  EXIT ;  /* 0x000000000000794d */ /* 0x000fea0003800000 */
.L_x_6:
        /* <DEDUP_REMOVED lines=13> */
.L_x_8:


//--------------------- .nv.global.init           --------------------------
	.section	.nv.global.init,"aw",@progbits
	.align	4
.nv.global.init:
	.type		mrg32k3aM1SubSeq,@object
	.size		mrg32k3aM1SubSeq,(mrg32k3aM2SubSeq - mrg32k3aM1SubSeq)
mrg32k3aM1SubSeq:
        /*0000*/ 	.byte	0x0b, 0xcc, 0xee, 0x04, 0x73, 0x29, 0x8b, 0x6f, 0xf6, 0x53, 0x03, 0xf6, 0x23, 0xf6, 0xea, 0xda
        /* <DEDUP_REMOVED lines=125> */
	.type		mrg32k3aM2SubSeq,@object
	.size		mrg32k3aM2SubSeq,(mrg32k3aM1 - mrg32k3aM2SubSeq)
mrg32k3aM2SubSeq:
        /* <DEDUP_REMOVED lines=126> */
	.type		mrg32k3aM1,@object
	.size		mrg32k3aM1,(mrg32k3aM1Seq - mrg32k3aM1)
mrg32k3aM1:
        /* <DEDUP_REMOVED lines=144> */
	.type		mrg32k3aM1Seq,@object
	.size		mrg32k3aM1Seq,(mrg32k3aM2 - mrg32k3aM1Seq)
mrg32k3aM1Seq:
        /* <DEDUP_REMOVED lines=144> */
	.type		mrg32k3aM2,@object
	.size		mrg32k3aM2,(mrg32k3aM2Seq - mrg32k3aM2)
mrg32k3aM2:
        /* <DEDUP_REMOVED lines=144> */
	.type		mrg32k3aM2Seq,@object
	.size		mrg32k3aM2Seq,(precalc_xorwow_matrix - mrg32k3aM2Seq)
mrg32k3aM2Seq:
        /* <DEDUP_REMOVED lines=144> */
	.type		precalc_xorwow_matrix,@object
	.size		precalc_xorwow_matrix,(precalc_xorwow_offset_matrix - precalc_xorwow_matrix)
precalc_xorwow_matrix:
        /* <DEDUP_REMOVED lines=6400> */
	.type		precalc_xorwow_offset_matrix,@object
	.size		precalc_xorwow_offset_matrix,(.L_1 - precalc_xorwow_offset_matrix)
precalc_xorwow_offset_matrix:
        /* <DEDUP_REMOVED lines=6400> */
.L_1:


//--------------------- .nv.shared.reserved.0     --------------------------
	.section	.nv.shared.reserved.0,"aw",@nobits
	.weak		__nv_reservedSMEM_offset_0_alias
	.size		__nv_reservedSMEM_offset_0_alias, 0, 64
	.other		__nv_reservedSMEM_offset_0_alias,@"STO_CUDA_RESERVED_SHARED STV_DEFAULT"
__nv_reservedSMEM_offset_0_alias:
	.zero		0
	.zero		64


//--------------------- .nv.constant0._Z16gen_image_kernelP24curandStatePhilox4_32_10Pjj --------------------------
	.section	.nv.constant0._Z16gen_image_kernelP24curandStatePhilox4_32_10Pjj,"a",@progbits
	.sectionflags	@""
	.align	4
.nv.constant0._Z16gen_image_kernelP24curandStatePhilox4_32_10Pjj:
	.zero		916


//--------------------- .nv.constant0._Z12setup_curandP24curandStatePhilox4_32_10mj --------------------------
	.section	.nv.constant0._Z12setup_curandP24curandStatePhilox4_32_10mj,"a",@progbits
	.sectionflags	@""
	.align	4
.nv.constant0._Z12setup_curandP24curandStatePhilox4_32_10mj:
	.zero		916


//--------------------- SYMBOLS --------------------------

	.type		.nv.reservedSmem.offset0,@object
	.size		.nv.reservedSmem.offset0,0x4
